//
// Generated by NVIDIA NVVM Compiler
//
// Compiler Build ID: CL-36424714
// Cuda compilation tools, release 13.0, V13.0.88
// Based on NVVM 20.0.0
//

.version 9.0
.target sm_100
.address_size 64

	// .globl	_Z7addcudaPiS_S_l

.visible .entry _Z7addcudaPiS_S_l(
	.param .u64 .ptr .align 1 _Z7addcudaPiS_S_l_param_0,
	.param .u64 .ptr .align 1 _Z7addcudaPiS_S_l_param_1,
	.param .u64 .ptr .align 1 _Z7addcudaPiS_S_l_param_2,
	.param .u64 _Z7addcudaPiS_S_l_param_3
)
{
	.reg .pred 	%p<2>;
	.reg .b32 	%r<8>;
	.reg .b64 	%rd<13>;

	ld.param.u64 	%rd2, [_Z7addcudaPiS_S_l_param_0];
	ld.param.u64 	%rd3, [_Z7addcudaPiS_S_l_param_1];
	ld.param.u64 	%rd4, [_Z7addcudaPiS_S_l_param_2];
	ld.param.u64 	%rd5, [_Z7addcudaPiS_S_l_param_3];
	mov.u32 	%r1, %ctaid.x;
	mov.u32 	%r2, %ntid.x;
	mov.u32 	%r3, %tid.x;
	mad.lo.s32 	%r4, %r1, %r2, %r3;
	cvt.s64.s32 	%rd1, %r4;
	setp.le.s64 	%p1, %rd5, %rd1;
	@%p1 bra 	$L__BB0_2;
	cvta.to.global.u64 	%rd6, %rd2;
	cvta.to.global.u64 	%rd7, %rd3;
	cvta.to.global.u64 	%rd8, %rd4;
	shl.b64 	%rd9, %rd1, 2;
	add.s64 	%rd10, %rd6, %rd9;
	ld.global.u32 	%r5, [%rd10];
	add.s64 	%rd11, %rd7, %rd9;
	ld.global.u32 	%r6, [%rd11];
	add.s32 	%r7, %r6, %r5;
	add.s64 	%rd12, %rd8, %rd9;
	st.global.u32 	[%rd12], %r7;
$L__BB0_2:
	ret;

}


// ===== COMPILED SASS (sm_100) =====

	.target	sm_100

	.elftype	@"ET_EXEC"


//--------------------- .note.nv.tkinfo           --------------------------
	.section	.note.nv.tkinfo,"",@"SHT_NOTE"
	.sectionflags	@"SHF_NOTE_NV_TKINFO"
	.tkinfo
        /*0018*/ 	.word	0x00000002
        /*0030*/ 	.string	""
        /*0030*/ 	.string	"ptxas"
        /*0030*/ 	.string	"Cuda compilation tools, release 13.0, V13.0.88"
        /*0030*/ 	.string	"Build cuda_13.0.r13.0/compiler.36424714_0"
        /*0030*/ 	.string	"-arch sm_100 -m 64 "



//--------------------- .note.nv.cuinfo           --------------------------
	.section	.note.nv.cuinfo,"",@"SHT_NOTE"
	.sectionflags	@"SHF_NOTE_NV_CUINFO"
        /*0018*/ 	.short	0x0002
        /*001a*/ 	.short	0x0064
        /*001c*/ 	.short	0x0082
	.zero		2


//--------------------- .nv.info                  --------------------------
	.section	.nv.info,"",@"SHT_CUDA_INFO"
	.align	4


	//----- nvinfo : EIATTR_REGCOUNT
	.align		4
        /*0000*/ 	.byte	0x04, 0x2f
        /*0002*/ 	.short	(.L_1 - .L_0)
	.align		4
.L_0:
        /*0004*/ 	.word	index@(_Z7addcudaPiS_S_l)
        /*0008*/ 	.word	0x0000000c


	//----- nvinfo : EIATTR_FRAME_SIZE
	.align		4
.L_1:
        /*000c*/ 	.byte	0x04, 0x11
        /*000e*/ 	.short	(.L_3 - .L_2)
	.align		4
.L_2:
        /*0010*/ 	.word	index@(_Z7addcudaPiS_S_l)
        /*0014*/ 	.word	0x00000000


	//----- nvinfo : EIATTR_MIN_STACK_SIZE
	.align		4
.L_3:
        /*0018*/ 	.byte	0x04, 0x12
        /*001a*/ 	.short	(.L_5 - .L_4)
	.align		4
.L_4:
        /*001c*/ 	.word	index@(_Z7addcudaPiS_S_l)
        /*0020*/ 	.word	0x00000000
.L_5:


//--------------------- .nv.compat                --------------------------
	.section	.nv.compat,"",@"SHT_CUDA_COMPAT_INFO"
	.align	4
        /*0000*/ 	.byte	0x02, 0x09, 0x00, 0x00, 0x02, 0x02, 0x01, 0x00, 0x02, 0x05, 0x05, 0x00, 0x03, 0x07, 0x01, 0x01
        /*0010*/ 	.byte	0x02, 0x03, 0x00, 0x00, 0x02, 0x06, 0x01, 0x00, 0x04, 0x0b, 0x08, 0x00, 0x09, 0x00, 0x00, 0x00
        /*0020*/ 	.byte	0x00, 0x00, 0x00, 0x00


//--------------------- .nv.info._Z7addcudaPiS_S_l --------------------------
	.section	.nv.info._Z7addcudaPiS_S_l,"",@"SHT_CUDA_INFO"
	.sectionflags	@""
	.align	4


	//----- nvinfo : EIATTR_CUDA_API_VERSION
	.align		4
        /*0000*/ 	.byte	0x04, 0x37
        /*0002*/ 	.short	(.L_7 - .L_6)
.L_6:
        /*0004*/ 	.word	0x00000082


	//----- nvinfo : EIATTR_KPARAM_INFO
	.align		4
.L_7:
        /*0008*/ 	.byte	0x04, 0x17
        /*000a*/ 	.short	(.L_9 - .L_8)
.L_8:
        /*000c*/ 	.word	0x00000000
        /*0010*/ 	.short	0x0003
        /*0012*/ 	.short	0x0018
        /*0014*/ 	.byte	0x00, 0xf0, 0x21, 0x00


	//----- nvinfo : EIATTR_KPARAM_INFO
	.align		4
.L_9:
        /*0018*/ 	.byte	0x04, 0x17
        /*001a*/ 	.short	(.L_11 - .L_10)
.L_10:
        /*001c*/ 	.word	0x00000000
        /*0020*/ 	.short	0x0002
        /*0022*/ 	.short	0x0010
        /*0024*/ 	.byte	0x00, 0xf5, 0x21, 0x00


	//----- nvinfo : EIATTR_KPARAM_INFO
	.align		4
.L_11:
        /*0028*/ 	.byte	0x04, 0x17
        /*002a*/ 	.short	(.L_13 - .L_12)
.L_12:
        /*002c*/ 	.word	0x00000000
        /*0030*/ 	.short	0x0001
        /*0032*/ 	.short	0x0008
        /*0034*/ 	.byte	0x00, 0xf5, 0x21, 0x00


	//----- nvinfo : EIATTR_KPARAM_INFO
	.align		4
.L_13:
        /*0038*/ 	.byte	0x04, 0x17
        /*003a*/ 	.short	(.L_15 - .L_14)
.L_14:
        /*003c*/ 	.word	0x00000000
        /*0040*/ 	.short	0x0000
        /*0042*/ 	.short	0x0000
        /*0044*/ 	.byte	0x00, 0xf5, 0x21, 0x00


	//----- nvinfo : EIATTR_SPARSE_MMA_MASK
	.align		4
.L_15:
        /*0048*/ 	.byte	0x03, 0x50
        /*004a*/ 	.short	0x0000


	//----- nvinfo : EIATTR_MAXREG_COUNT
	.align		4
        /*004c*/ 	.byte	0x03, 0x1b
        /*004e*/ 	.short	0x00ff


	//----- nvinfo : EIATTR_MERCURY_ISA_VERSION
	.align		4
        /*0050*/ 	.byte	0x03, 0x5f
        /*0052*/ 	.short	0x0101


	//----- nvinfo : EIATTR_VRC_CTA_INIT_COUNT
	.align		4
        /*0054*/ 	.byte	0x02, 0x4a
	.zero		1
	.zero		1


	//----- nvinfo : EIATTR_EXIT_INSTR_OFFSETS
	.align		4
        /*0058*/ 	.byte	0x04, 0x1c
        /*005a*/ 	.short	(.L_17 - .L_16)


	//   ....[0]....
.L_16:
        /*005c*/ 	.word	0x00000090


	//   ....[1]....
        /*0060*/ 	.word	0x00000190


	//----- nvinfo : EIATTR_CBANK_PARAM_SIZE
	.align		4
.L_17:
        /*0064*/ 	.byte	0x03, 0x19
        /*0066*/ 	.short	0x0020


	//----- nvinfo : EIATTR_PARAM_CBANK
	.align		4
        /*0068*/ 	.byte	0x04, 0x0a
        /*006a*/ 	.short	(.L_19 - .L_18)
	.align		4
.L_18:
        /*006c*/ 	.word	index@(.nv.constant0._Z7addcudaPiS_S_l)
        /*0070*/ 	.short	0x0380
        /*0072*/ 	.short	0x0020


	//----- nvinfo : EIATTR_SW_WAR
	.align		4
.L_19:
        /*0074*/ 	.byte	0x04, 0x36
        /*0076*/ 	.short	(.L_21 - .L_20)
.L_20:
        /*0078*/ 	.word	0x00000008
.L_21:


//--------------------- .nv.callgraph             --------------------------
	.section	.nv.callgraph,"",@"SHT_CUDA_CALLGRAPH"
	.align	4
	.sectionentsize	8
	.align		4
        /*0000*/ 	.word	0x00000000
	.align		4
        /*0004*/ 	.word	0xffffffff
	.align		4
        /*0008*/ 	.word	0x00000000
	.align		4
        /*000c*/ 	.word	0xfffffffe
	.align		4
        /*0010*/ 	.word	0x00000000
	.align		4
        /*0014*/ 	.word	0xfffffffd
	.align		4
        /*0018*/ 	.word	0x00000000
	.align		4
        /*001c*/ 	.word	0xfffffffc


//--------------------- .text._Z7addcudaPiS_S_l   --------------------------
	.section	.text._Z7addcudaPiS_S_l,"ax",@progbits
	.align	128
        .global         _Z7addcudaPiS_S_l
        .type           _Z7addcudaPiS_S_l,@function
        .size           _Z7addcudaPiS_S_l,(.L_x_1 - _Z7addcudaPiS_S_l)
        .other          _Z7addcudaPiS_S_l,@"STO_CUDA_ENTRY STV_DEFAULT"
_Z7addcudaPiS_S_l:
.text._Z7addcudaPiS_S_l:
[----:B------:R-:W-:Y:S01]  /*0000*/  LDC R1, c[0x0][0x37c] ;  /* 0x0000df00ff017b82 */ /* 0x000fe20000000800 */
[----:B------:R-:W0:Y:S07]  /*0010*/  S2R R3, SR_TID.X ;  /* 0x0000000000037919 */ /* 0x000e2e0000002100 */
[----:B------:R-:W0:Y:S01]  /*0020*/  S2UR UR4, SR_CTAID.X ;  /* 0x00000000000479c3 */ /* 0x000e220000002500 */
[----:B------:R-:W1:Y:S07]  /*0030*/  LDCU.64 UR6, c[0x0][0x398] ;  /* 0x00007300ff0677ac */ /* 0x000e6e0008000a00 */
[----:B------:R-:W0:Y:S02]  /*0040*/  LDC R0, c[0x0][0x360] ;  /* 0x0000d800ff007b82 */ /* 0x000e240000000800 */
[----:B0-----:R-:W-:-:S05]  /*0050*/  IMAD R0, R0, UR4, R3 ;  /* 0x0000000400007c24 */ /* 0x001fca000f8e0203 */
[----:B-1----:R-:W-:Y:S02]  /*0060*/  ISETP.GE.U32.AND P0, PT, R0, UR6, PT ;  /* 0x0000000600007c0c */ /* 0x002fe4000bf06070 */
[----:B------:R-:W-:-:S04]  /*0070*/  SHF.R.S32.HI R3, RZ, 0x1f, R0 ;  /* 0x0000001fff037819 */ /* 0x000fc80000011400 */
[----:B------:R-:W-:-:S13]  /*0080*/  ISETP.GE.AND.EX P0, PT, R3, UR7, PT, P0 ;  /* 0x0000000703007c0c */ /* 0x000fda000bf06300 */
[----:B------:R-:W-:Y:S05]  /*0090*/  @P0 EXIT ;  /* 0x000000000000094d */ /* 0x000fea0003800000 */
[----:B------:R-:W0:Y:S01]  /*00a0*/  LDCU.128 UR8, c[0x0][0x380] ;  /* 0x00007000ff0877ac */ /* 0x000e220008000c00 */
[C---:B------:R-:W-:Y:S01]  /*00b0*/  IMAD.SHL.U32 R6, R0.reuse, 0x4, RZ ;  /* 0x0000000400067824 */ /* 0x040fe200078e00ff */
[----:B------:R-:W-:Y:S01]  /*00c0*/  SHF.L.U64.HI R0, R0, 0x2, R3 ;  /* 0x0000000200007819 */ /* 0x000fe20000010203 */
[----:B------:R-:W1:Y:S01]  /*00d0*/  LDCU.64 UR4, c[0x0][0x358] ;  /* 0x00006b00ff0477ac */ /* 0x000e620008000a00 */
[----:B------:R-:W2:Y:S02]  /*00e0*/  LDCU.64 UR6, c[0x0][0x390] ;  /* 0x00007200ff0677ac */ /* 0x000ea40008000a00 */
[C---:B0-----:R-:W-:Y:S02]  /*00f0*/  IADD3 R4, P1, PT, R6.reuse, UR10, RZ ;  /* 0x0000000a06047c10 */ /* 0x041fe4000ff3e0ff */
[----:B------:R-:W-:Y:S02]  /*0100*/  IADD3 R2, P0, PT, R6, UR8, RZ ;  /* 0x0000000806027c10 */ /* 0x000fe4000ff1e0ff */
[----:B------:R-:W-:-:S02]  /*0110*/  IADD3.X R5, PT, PT, R0, UR11, RZ, P1, !PT ;  /* 0x0000000b00057c10 */ /* 0x000fc40008ffe4ff */
[----:B------:R-:W-:-:S04]  /*0120*/  IADD3.X R3, PT, PT, R0, UR9, RZ, P0, !PT ;  /* 0x0000000900037c10 */ /* 0x000fc800087fe4ff */
[----:B-1----:R-:W3:Y:S04]  /*0130*/  LDG.E R5, desc[UR4][R4.64] ;  /* 0x0000000404057981 */ /* 0x002ee8000c1e1900 */
[----:B------:R-:W3:Y:S01]  /*0140*/  LDG.E R2, desc[UR4][R2.64] ;  /* 0x0000000402027981 */ /* 0x000ee2000c1e1900 */
[----:B--2---:R-:W-:-:S04]  /*0150*/  IADD3 R6, P0, PT, R6, UR6, RZ ;  /* 0x0000000606067c10 */ /* 0x004fc8000ff1e0ff */
[----:B------:R-:W-:Y:S01]  /*0160*/  IADD3.X R7, PT, PT, R0, UR7, RZ, P0, !PT ;  /* 0x0000000700077c10 */ /* 0x000fe200087fe4ff */
[----:B---3--:R-:W-:-:S05]  /*0170*/  IMAD.IADD R9, R2, 0x1, R5 ;  /* 0x0000000102097824 */ /* 0x008fca00078e0205 */
[----:B------:R-:W-:Y:S01]  /*0180*/  STG.E desc[UR4][R6.64], R9 ;  /* 0x0000000906007986 */ /* 0x000fe2000c101904 */
[----:B------:R-:W-:Y:S05]  /*0190*/  EXIT ;  /* 0x000000000000794d */ /* 0x000fea0003800000 */
.L_x_0:
[----:B------:R-:W-:-:S00]  /*01a0*/  BRA `(.L_x_0) ;  /* 0xfffffffc00fc7947 */ /* 0x000fc0000383ffff */
[----:B------:R-:W-:-:S00]  /*01b0*/  NOP ;  /* 0x0000000000007918 */ /* 0x000fc00000000000 */
        /* <DEDUP_REMOVED lines=12> */
.L_x_1:


//--------------------- .nv.shared.reserved.0     --------------------------
	.section	.nv.shared.reserved.0,"aw",@nobits
	.weak		__nv_reservedSMEM_offset_0_alias
	.size		__nv_reservedSMEM_offset_0_alias, 0, 64
	.other		__nv_reservedSMEM_offset_0_alias,@"STO_CUDA_RESERVED_SHARED STV_DEFAULT"
__nv_reservedSMEM_offset_0_alias:
	.zero		0
	.zero		64


//--------------------- .nv.constant0._Z7addcudaPiS_S_l --------------------------
	.section	.nv.constant0._Z7addcudaPiS_S_l,"a",@progbits
	.sectionflags	@""
	.align	4
.nv.constant0._Z7addcudaPiS_S_l:
	.zero		928


//--------------------- SYMBOLS --------------------------

	.type		.nv.reservedSmem.offset0,@object
	.size		.nv.reservedSmem.offset0,0x4
